//
// Generated by NVIDIA NVVM Compiler
//
// Compiler Build ID: CL-36424714
// Cuda compilation tools, release 13.0, V13.0.88
// Based on NVVM 20.0.0
//

.version 9.0
.target sm_100
.address_size 64

	// .globl	_Z18sumReductionKernalPi
// _ZZ18sumReductionKernalPiE13partialResult has been demoted

.visible .entry _Z18sumReductionKernalPi(
	.param .u64 .ptr .align 1 _Z18sumReductionKernalPi_param_0
)
{
	.reg .pred 	%p<4>;
	.reg .b32 	%r<24>;
	.reg .b64 	%rd<9>;
	// demoted variable
	.shared .align 4 .b8 _ZZ18sumReductionKernalPiE13partialResult[8192];
	ld.param.u64 	%rd2, [_Z18sumReductionKernalPi_param_0];
	cvta.to.global.u64 	%rd1, %rd2;
	mov.u32 	%r1, %ctaid.x;
	mov.u32 	%r23, %ntid.x;
	mul.lo.s32 	%r7, %r1, %r23;
	shl.b32 	%r8, %r7, 1;
	mov.u32 	%r3, %tid.x;
	add.s32 	%r9, %r8, %r3;
	mul.wide.u32 	%rd3, %r9, 4;
	add.s64 	%rd4, %rd1, %rd3;
	ld.global.u32 	%r10, [%rd4];
	shl.b32 	%r11, %r3, 2;
	mov.u32 	%r12, _ZZ18sumReductionKernalPiE13partialResult;
	add.s32 	%r4, %r12, %r11;
	st.shared.u32 	[%r4], %r10;
	add.s32 	%r13, %r9, %r23;
	mul.wide.u32 	%rd5, %r13, 4;
	add.s64 	%rd6, %rd1, %rd5;
	ld.global.u32 	%r14, [%rd6];
	shl.b32 	%r15, %r23, 2;
	add.s32 	%r16, %r4, %r15;
	st.shared.u32 	[%r16], %r14;
$L__BB0_1:
	bar.sync 	0;
	setp.ge.u32 	%p1, %r3, %r23;
	@%p1 bra 	$L__BB0_3;
	shl.b32 	%r17, %r23, 2;
	add.s32 	%r18, %r4, %r17;
	ld.shared.u32 	%r19, [%r18];
	ld.shared.u32 	%r20, [%r4];
	add.s32 	%r21, %r20, %r19;
	st.shared.u32 	[%r4], %r21;
$L__BB0_3:
	shr.u32 	%r6, %r23, 1;
	setp.gt.u32 	%p2, %r23, 1;
	mov.u32 	%r23, %r6;
	@%p2 bra 	$L__BB0_1;
	bar.sync 	0;
	setp.ne.s32 	%p3, %r3, 0;
	@%p3 bra 	$L__BB0_6;
	ld.shared.u32 	%r22, [_ZZ18sumReductionKernalPiE13partialResult];
	mul.wide.u32 	%rd7, %r1, 4;
	add.s64 	%rd8, %rd1, %rd7;
	st.global.u32 	[%rd8], %r22;
$L__BB0_6:
	ret;

}


// ===== COMPILED SASS (sm_100) =====

	.target	sm_100

	.elftype	@"ET_EXEC"


//--------------------- .note.nv.tkinfo           --------------------------
	.section	.note.nv.tkinfo,"",@"SHT_NOTE"
	.sectionflags	@"SHF_NOTE_NV_TKINFO"
	.tkinfo
        /*0018*/ 	.word	0x00000002
        /*0030*/ 	.string	""
        /*0030*/ 	.string	"ptxas"
        /*0030*/ 	.string	"Cuda compilation tools, release 13.0, V13.0.88"
        /*0030*/ 	.string	"Build cuda_13.0.r13.0/compiler.36424714_0"
        /*0030*/ 	.string	"-arch sm_100 -m 64 "



//--------------------- .note.nv.cuinfo           --------------------------
	.section	.note.nv.cuinfo,"",@"SHT_NOTE"
	.sectionflags	@"SHF_NOTE_NV_CUINFO"
        /*0018*/ 	.short	0x0002
        /*001a*/ 	.short	0x0064
        /*001c*/ 	.short	0x0082
	.zero		2


//--------------------- .nv.info                  --------------------------
	.section	.nv.info,"",@"SHT_CUDA_INFO"
	.align	4


	//----- nvinfo : EIATTR_REGCOUNT
	.align		4
        /*0000*/ 	.byte	0x04, 0x2f
        /*0002*/ 	.short	(.L_1 - .L_0)
	.align		4
.L_0:
        /*0004*/ 	.word	index@(_Z18sumReductionKernalPi)
        /*0008*/ 	.word	0x00000010


	//----- nvinfo : EIATTR_FRAME_SIZE
	.align		4
.L_1:
        /*000c*/ 	.byte	0x04, 0x11
        /*000e*/ 	.short	(.L_3 - .L_2)
	.align		4
.L_2:
        /*0010*/ 	.word	index@(_Z18sumReductionKernalPi)
        /*0014*/ 	.word	0x00000000


	//----- nvinfo : EIATTR_MIN_STACK_SIZE
	.align		4
.L_3:
        /*0018*/ 	.byte	0x04, 0x12
        /*001a*/ 	.short	(.L_5 - .L_4)
	.align		4
.L_4:
        /*001c*/ 	.word	index@(_Z18sumReductionKernalPi)
        /*0020*/ 	.word	0x00000000
.L_5:


//--------------------- .nv.compat                --------------------------
	.section	.nv.compat,"",@"SHT_CUDA_COMPAT_INFO"
	.align	4
        /*0000*/ 	.byte	0x02, 0x09, 0x00, 0x00, 0x02, 0x02, 0x01, 0x00, 0x02, 0x05, 0x05, 0x00, 0x03, 0x07, 0x01, 0x01
        /*0010*/ 	.byte	0x02, 0x03, 0x00, 0x00, 0x02, 0x06, 0x01, 0x00, 0x04, 0x0b, 0x08, 0x00, 0x09, 0x00, 0x00, 0x00
        /*0020*/ 	.byte	0x00, 0x00, 0x00, 0x00


//--------------------- .nv.info._Z18sumReductionKernalPi --------------------------
	.section	.nv.info._Z18sumReductionKernalPi,"",@"SHT_CUDA_INFO"
	.sectionflags	@""
	.align	4


	//----- nvinfo : EIATTR_CUDA_API_VERSION
	.align		4
        /*0000*/ 	.byte	0x04, 0x37
        /*0002*/ 	.short	(.L_7 - .L_6)
.L_6:
        /*0004*/ 	.word	0x00000082


	//----- nvinfo : EIATTR_KPARAM_INFO
	.align		4
.L_7:
        /*0008*/ 	.byte	0x04, 0x17
        /*000a*/ 	.short	(.L_9 - .L_8)
.L_8:
        /*000c*/ 	.word	0x00000000
        /*0010*/ 	.short	0x0000
        /*0012*/ 	.short	0x0000
        /*0014*/ 	.byte	0x00, 0xf5, 0x21, 0x00


	//----- nvinfo : EIATTR_SPARSE_MMA_MASK
	.align		4
.L_9:
        /*0018*/ 	.byte	0x03, 0x50
        /*001a*/ 	.short	0x0000


	//----- nvinfo : EIATTR_MAXREG_COUNT
	.align		4
        /*001c*/ 	.byte	0x03, 0x1b
        /*001e*/ 	.short	0x00ff


	//----- nvinfo : EIATTR_NUM_BARRIERS
	.align		4
        /*0020*/ 	.byte	0x02, 0x4c
        /*0022*/ 	.byte	0x01
	.zero		1


	//----- nvinfo : EIATTR_MERCURY_ISA_VERSION
	.align		4
        /*0024*/ 	.byte	0x03, 0x5f
        /*0026*/ 	.short	0x0101


	//----- nvinfo : EIATTR_VRC_CTA_INIT_COUNT
	.align		4
        /*0028*/ 	.byte	0x02, 0x4a
	.zero		1
	.zero		1


	//----- nvinfo : EIATTR_EXIT_INSTR_OFFSETS
	.align		4
        /*002c*/ 	.byte	0x04, 0x1c
        /*002e*/ 	.short	(.L_11 - .L_10)


	//   ....[0]....
.L_10:
        /*0030*/ 	.word	0x00000200


	//   ....[1]....
        /*0034*/ 	.word	0x00000280


	//----- nvinfo : EIATTR_CBANK_PARAM_SIZE
	.align		4
.L_11:
        /*0038*/ 	.byte	0x03, 0x19
        /*003a*/ 	.short	0x0008


	//----- nvinfo : EIATTR_PARAM_CBANK
	.align		4
        /*003c*/ 	.byte	0x04, 0x0a
        /*003e*/ 	.short	(.L_13 - .L_12)
	.align		4
.L_12:
        /*0040*/ 	.word	index@(.nv.constant0._Z18sumReductionKernalPi)
        /*0044*/ 	.short	0x0380
        /*0046*/ 	.short	0x0008


	//----- nvinfo : EIATTR_SW_WAR
	.align		4
.L_13:
        /*0048*/ 	.byte	0x04, 0x36
        /*004a*/ 	.short	(.L_15 - .L_14)
.L_14:
        /*004c*/ 	.word	0x00000008
.L_15:


//--------------------- .nv.callgraph             --------------------------
	.section	.nv.callgraph,"",@"SHT_CUDA_CALLGRAPH"
	.align	4
	.sectionentsize	8
	.align		4
        /*0000*/ 	.word	0x00000000
	.align		4
        /*0004*/ 	.word	0xffffffff
	.align		4
        /*0008*/ 	.word	0x00000000
	.align		4
        /*000c*/ 	.word	0xfffffffe
	.align		4
        /*0010*/ 	.word	0x00000000
	.align		4
        /*0014*/ 	.word	0xfffffffd
	.align		4
        /*0018*/ 	.word	0x00000000
	.align		4
        /*001c*/ 	.word	0xfffffffc


//--------------------- .text._Z18sumReductionKernalPi --------------------------
	.section	.text._Z18sumReductionKernalPi,"ax",@progbits
	.align	128
        .global         _Z18sumReductionKernalPi
        .type           _Z18sumReductionKernalPi,@function
        .size           _Z18sumReductionKernalPi,(.L_x_2 - _Z18sumReductionKernalPi)
        .other          _Z18sumReductionKernalPi,@"STO_CUDA_ENTRY STV_DEFAULT"
_Z18sumReductionKernalPi:
.text._Z18sumReductionKernalPi:
[----:B------:R-:W-:Y:S01]  /*0000*/  LDC R1, c[0x0][0x37c] ;  /* 0x0000df00ff017b82 */ /* 0x000fe20000000800 */
[----:B------:R-:W0:Y:S07]  /*0010*/  S2R R11, SR_CTAID.X ;  /* 0x00000000000b7919 */ /* 0x000e2e0000002500 */
[----:B------:R-:W0:Y:S01]  /*0020*/  LDC R6, c[0x0][0x360] ;  /* 0x0000d800ff067b82 */ /* 0x000e220000000800 */
[----:B------:R-:W1:Y:S01]  /*0030*/  LDCU.64 UR6, c[0x0][0x358] ;  /* 0x00006b00ff0677ac */ /* 0x000e620008000a00 */
[----:B------:R-:W2:Y:S06]  /*0040*/  S2R R13, SR_TID.X ;  /* 0x00000000000d7919 */ /* 0x000eac0000002100 */
[----:B------:R-:W3:Y:S01]  /*0050*/  LDC.64 R4, c[0x0][0x380] ;  /* 0x0000e000ff047b82 */ /* 0x000ee20000000a00 */
[----:B0-----:R-:W-:-:S04]  /*0060*/  IMAD R0, R11, R6, RZ ;  /* 0x000000060b007224 */ /* 0x001fc800078e02ff */
[----:B--2---:R-:W-:-:S05]  /*0070*/  IMAD R3, R0, 0x2, R13 ;  /* 0x0000000200037824 */ /* 0x004fca00078e020d */
[C---:B------:R-:W-:Y:S01]  /*0080*/  IADD3 R7, PT, PT, R3.reuse, R6, RZ ;  /* 0x0000000603077210 */ /* 0x040fe20007ffe0ff */
[----:B---3--:R-:W-:-:S04]  /*0090*/  IMAD.WIDE.U32 R2, R3, 0x4, R4 ;  /* 0x0000000403027825 */ /* 0x008fc800078e0004 */
[----:B------:R-:W-:Y:S02]  /*00a0*/  IMAD.WIDE.U32 R4, R7, 0x4, R4 ;  /* 0x0000000407047825 */ /* 0x000fe400078e0004 */
[----:B-1----:R-:W2:Y:S04]  /*00b0*/  LDG.E R2, desc[UR6][R2.64] ;  /* 0x0000000602027981 */ /* 0x002ea8000c1e1900 */
[----:B------:R-:W3:Y:S01]  /*00c0*/  LDG.E R4, desc[UR6][R4.64] ;  /* 0x0000000604047981 */ /* 0x000ee2000c1e1900 */
[----:B------:R-:W0:Y:S01]  /*00d0*/  S2UR UR5, SR_CgaCtaId ;  /* 0x00000000000579c3 */ /* 0x000e220000008800 */
[----:B------:R-:W-:Y:S02]  /*00e0*/  UMOV UR4, 0x400 ;  /* 0x0000040000047882 */ /* 0x000fe40000000000 */
[----:B0-----:R-:W-:-:S06]  /*00f0*/  ULEA UR4, UR5, UR4, 0x18 ;  /* 0x0000000405047291 */ /* 0x001fcc000f8ec0ff */
[----:B------:R-:W-:-:S05]  /*0100*/  LEA R7, R13, UR4, 0x2 ;  /* 0x000000040d077c11 */ /* 0x000fca000f8e10ff */
[----:B------:R-:W-:Y:S01]  /*0110*/  IMAD R9, R6, 0x4, R7 ;  /* 0x0000000406097824 */ /* 0x000fe200078e0207 */
[----:B--2---:R0:W-:Y:S04]  /*0120*/  STS [R7], R2 ;  /* 0x0000000207007388 */ /* 0x0041e80000000800 */
[----:B---3--:R0:W-:Y:S02]  /*0130*/  STS [R9], R4 ;  /* 0x0000000409007388 */ /* 0x0081e40000000800 */
.L_x_0:
[----:B------:R-:W-:Y:S01]  /*0140*/  BAR.SYNC.DEFER_BLOCKING 0x0 ;  /* 0x0000000000007b1d */ /* 0x000fe20000010000 */
[----:B------:R-:W-:-:S13]  /*0150*/  ISETP.GE.U32.AND P0, PT, R13, R6, PT ;  /* 0x000000060d00720c */ /* 0x000fda0003f06070 */
[----:B------:R-:W-:Y:S01]  /*0160*/  @!P0 LEA R0, R6, R7, 0x2 ;  /* 0x0000000706008211 */ /* 0x000fe200078e10ff */
[----:B------:R-:W-:Y:S05]  /*0170*/  @!P0 LDS R3, [R7] ;  /* 0x0000000007038984 */ /* 0x000fea0000000800 */
[----:B------:R-:W0:Y:S02]  /*0180*/  @!P0 LDS R0, [R0] ;  /* 0x0000000000008984 */ /* 0x000e240000000800 */
[----:B0-----:R-:W-:-:S05]  /*0190*/  @!P0 IMAD.IADD R2, R0, 0x1, R3 ;  /* 0x0000000100028824 */ /* 0x001fca00078e0203 */
[----:B------:R1:W-:Y:S01]  /*01a0*/  @!P0 STS [R7], R2 ;  /* 0x0000000207008388 */ /* 0x0003e20000000800 */
[----:B------:R-:W-:Y:S02]  /*01b0*/  ISETP.GT.U32.AND P0, PT, R6, 0x1, PT ;  /* 0x000000010600780c */ /* 0x000fe40003f04070 */
[----:B------:R-:W-:-:S11]  /*01c0*/  SHF.R.U32.HI R6, RZ, 0x1, R6 ;  /* 0x00000001ff067819 */ /* 0x000fd60000011606 */
[----:B-1----:R-:W-:Y:S05]  /*01d0*/  @P0 BRA `(.L_x_0) ;  /* 0xfffffffc00d80947 */ /* 0x002fea000383ffff */
[----:B------:R-:W-:Y:S01]  /*01e0*/  BAR.SYNC.DEFER_BLOCKING 0x0 ;  /* 0x0000000000007b1d */ /* 0x000fe20000010000 */
[----:B------:R-:W-:-:S13]  /*01f0*/  ISETP.NE.AND P0, PT, R13, RZ, PT ;  /* 0x000000ff0d00720c */ /* 0x000fda0003f05270 */
[----:B------:R-:W-:Y:S05]  /*0200*/  @P0 EXIT ;  /* 0x000000000000094d */ /* 0x000fea0003800000 */
[----:B------:R-:W0:Y:S01]  /*0210*/  S2UR UR5, SR_CgaCtaId ;  /* 0x00000000000579c3 */ /* 0x000e220000008800 */
[----:B------:R-:W-:-:S07]  /*0220*/  UMOV UR4, 0x400 ;  /* 0x0000040000047882 */ /* 0x000fce0000000000 */
[----:B------:R-:W1:Y:S01]  /*0230*/  LDC.64 R2, c[0x0][0x380] ;  /* 0x0000e000ff027b82 */ /* 0x000e620000000a00 */
[----:B0-----:R-:W-:Y:S01]  /*0240*/  ULEA UR4, UR5, UR4, 0x18 ;  /* 0x0000000405047291 */ /* 0x001fe2000f8ec0ff */
[----:B-1----:R-:W-:-:S08]  /*0250*/  IMAD.WIDE.U32 R2, R11, 0x4, R2 ;  /* 0x000000040b027825 */ /* 0x002fd000078e0002 */
[----:B------:R-:W0:Y:S04]  /*0260*/  LDS R5, [UR4] ;  /* 0x00000004ff057984 */ /* 0x000e280008000800 */
[----:B0-----:R-:W-:Y:S01]  /*0270*/  STG.E desc[UR6][R2.64], R5 ;  /* 0x0000000502007986 */ /* 0x001fe2000c101906 */
[----:B------:R-:W-:Y:S05]  /*0280*/  EXIT ;  /* 0x000000000000794d */ /* 0x000fea0003800000 */
.L_x_1:
[----:B------:R-:W-:-:S00]  /*0290*/  BRA `(.L_x_1) ;  /* 0xfffffffc00fc7947 */ /* 0x000fc0000383ffff */
[----:B------:R-:W-:-:S00]  /*02a0*/  NOP ;  /* 0x0000000000007918 */ /* 0x000fc00000000000 */
        /* <DEDUP_REMOVED lines=13> */
.L_x_2:


//--------------------- .nv.shared._Z18sumReductionKernalPi --------------------------
	.section	.nv.shared._Z18sumReductionKernalPi,"aw",@nobits
	.sectionflags	@""
	.align	4
.nv.shared._Z18sumReductionKernalPi:
	.zero		9216


//--------------------- .nv.shared.reserved.0     --------------------------
	.section	.nv.shared.reserved.0,"aw",@nobits
	.weak		__nv_reservedSMEM_offset_0_alias
	.size		__nv_reservedSMEM_offset_0_alias, 0, 64
	.other		__nv_reservedSMEM_offset_0_alias,@"STO_CUDA_RESERVED_SHARED STV_DEFAULT"
__nv_reservedSMEM_offset_0_alias:
	.zero		0
	.zero		64


//--------------------- .nv.constant0._Z18sumReductionKernalPi --------------------------
	.section	.nv.constant0._Z18sumReductionKernalPi,"a",@progbits
	.sectionflags	@""
	.align	4
.nv.constant0._Z18sumReductionKernalPi:
	.zero		904


//--------------------- SYMBOLS --------------------------

	.type		.nv.reservedSmem.offset0,@object
	.size		.nv.reservedSmem.offset0,0x4
	.type		.nv.reservedSmem.cap,@object
	.size		.nv.reservedSmem.cap,0x4
